	.headerflags	@"EF_CUDA_TEXMODE_UNIFIED EF_CUDA_64BIT_ADDRESS EF_CUDA_ACCELERATORS EF_CUDA_SM90 EF_CUDA_VIRTUAL_SM(EF_CUDA_SM90)"
	.elftype	@"ET_EXEC"


//--------------------- .nv.info                  --------------------------
	.section	.nv.info,"",@"SHT_CUDA_INFO"
	.align	4


	//----- nvinfo : EIATTR_REGCOUNT
	.align		4
        /*0000*/ 	.byte	0x04, 0x2f
        /*0002*/ 	.short	(.L_1 - .L_0)
	.align		4
.L_0:
        /*0004*/ 	.word	index@(triton_poi_fused_convolution_relu_2)
        /*0008*/ 	.word	0x00000020


	//----- nvinfo : EIATTR_MIN_STACK_SIZE
	.align		4
.L_1:
        /*000c*/ 	.byte	0x04, 0x12
        /*000e*/ 	.short	(.L_3 - .L_2)
	.align		4
.L_2:
        /*0010*/ 	.word	index@(triton_poi_fused_convolution_relu_2)
        /*0014*/ 	.word	0x00000000


	//----- nvinfo : EIATTR_FRAME_SIZE
	.align		4
.L_3:
        /*0018*/ 	.byte	0x04, 0x11
        /*001a*/ 	.short	(.L_5 - .L_4)
	.align		4
.L_4:
        /*001c*/ 	.word	index@(triton_poi_fused_convolution_relu_2)
        /*0020*/ 	.word	0x00000000


	//----- nvinfo : EIATTR_MIN_STACK_SIZE
	.align		4
.L_5:
        /*0024*/ 	.byte	0x04, 0x12
        /*0026*/ 	.short	(.L_7 - .L_6)
	.align		4
.L_6:
        /*0028*/ 	.word	index@(triton_poi_fused_convolution_relu_2)
        /*002c*/ 	.word	0x00000000
.L_7:


//--------------------- .nv.info.triton_poi_fused_convolution_relu_2 --------------------------
	.section	.nv.info.triton_poi_fused_convolution_relu_2,"",@"SHT_CUDA_INFO"
	.sectionflags	@""
	.align	4


	//----- nvinfo : EIATTR_CUDA_API_VERSION
	.align		4
        /*0000*/ 	.byte	0x04, 0x37
        /*0002*/ 	.short	(.L_9 - .L_8)
.L_8:
        /*0004*/ 	.word	0x0000007c


	//----- nvinfo : EIATTR_KPARAM_INFO
	.align		4
.L_9:
        /*0008*/ 	.byte	0x04, 0x17
        /*000a*/ 	.short	(.L_11 - .L_10)
.L_10:
        /*000c*/ 	.word	0x00000000
        /*0010*/ 	.short	0x0005
        /*0012*/ 	.short	0x0024
        /*0014*/ 	.byte	0x00, 0xf0, 0x11, 0x00


	//----- nvinfo : EIATTR_KPARAM_INFO
	.align		4
.L_11:
        /*0018*/ 	.byte	0x04, 0x17
        /*001a*/ 	.short	(.L_13 - .L_12)
.L_12:
        /*001c*/ 	.word	0x00000000
        /*0020*/ 	.short	0x0004
        /*0022*/ 	.short	0x0020
        /*0024*/ 	.byte	0x00, 0xf0, 0x11, 0x00


	//----- nvinfo : EIATTR_KPARAM_INFO
	.align		4
.L_13:
        /*0028*/ 	.byte	0x04, 0x17
        /*002a*/ 	.short	(.L_15 - .L_14)
.L_14:
        /*002c*/ 	.word	0x00000000
        /*0030*/ 	.short	0x0003
        /*0032*/ 	.short	0x0018
        /*0034*/ 	.byte	0x00, 0xf4, 0x21, 0x00


	//----- nvinfo : EIATTR_KPARAM_INFO
	.align		4
.L_15:
        /*0038*/ 	.byte	0x04, 0x17
        /*003a*/ 	.short	(.L_17 - .L_16)
.L_16:
        /*003c*/ 	.word	0x00000000
        /*0040*/ 	.short	0x0002
        /*0042*/ 	.short	0x0010
        /*0044*/ 	.byte	0x00, 0xf4, 0x21, 0x00


	//----- nvinfo : EIATTR_KPARAM_INFO
	.align		4
.L_17:
        /*0048*/ 	.byte	0x04, 0x17
        /*004a*/ 	.short	(.L_19 - .L_18)
.L_18:
        /*004c*/ 	.word	0x00000000
        /*0050*/ 	.short	0x0001
        /*0052*/ 	.short	0x0008
        /*0054*/ 	.byte	0x00, 0xf4, 0x21, 0x00


	//----- nvinfo : EIATTR_KPARAM_INFO
	.align		4
.L_19:
        /*0058*/ 	.byte	0x04, 0x17
        /*005a*/ 	.short	(.L_21 - .L_20)
.L_20:
        /*005c*/ 	.word	0x00000000
        /*0060*/ 	.short	0x0000
        /*0062*/ 	.short	0x0000
        /*0064*/ 	.byte	0x00, 0xf4, 0x21, 0x00


	//----- nvinfo : EIATTR_SPARSE_MMA_MASK
	.align		4
.L_21:
        /*0068*/ 	.byte	0x03, 0x50
        /*006a*/ 	.short	0x0000


	//----- nvinfo : EIATTR_MAXREG_COUNT
	.align		4
        /*006c*/ 	.byte	0x03, 0x1b
        /*006e*/ 	.short	0x00ff


	//----- nvinfo : EIATTR_EXIT_INSTR_OFFSETS
	.align		4
        /*0070*/ 	.byte	0x04, 0x1c
        /*0072*/ 	.short	(.L_23 - .L_22)


	//   ....[0]....
.L_22:
        /*0074*/ 	.word	0x00000980


	//   ....[1]....
        /*0078*/ 	.word	0x000009a0


	//----- nvinfo : EIATTR_REQNTID
	.align		4
.L_23:
        /*007c*/ 	.byte	0x04, 0x10
        /*007e*/ 	.short	(.L_25 - .L_24)
.L_24:
        /*0080*/ 	.word	0x00000080
        /*0084*/ 	.word	0x00000001
        /*0088*/ 	.word	0x00000001


	//----- nvinfo : EIATTR_CBANK_PARAM_SIZE
	.align		4
.L_25:
        /*008c*/ 	.byte	0x03, 0x19
        /*008e*/ 	.short	0x0028


	//----- nvinfo : EIATTR_PARAM_CBANK
	.align		4
        /*0090*/ 	.byte	0x04, 0x0a
        /*0092*/ 	.short	(.L_27 - .L_26)
	.align		4
.L_26:
        /*0094*/ 	.word	index@(.nv.constant0.triton_poi_fused_convolution_relu_2)
        /*0098*/ 	.short	0x0210
        /*009a*/ 	.short	0x0028


	//----- nvinfo : EIATTR_SW_WAR
	.align		4
.L_27:
        /*009c*/ 	.byte	0x04, 0x36
        /*009e*/ 	.short	(.L_29 - .L_28)
.L_28:
        /*00a0*/ 	.word	0x00000008
.L_29:


//--------------------- .nv.callgraph             --------------------------
	.section	.nv.callgraph,"",@"SHT_CUDA_CALLGRAPH"
	.align	4
	.sectionentsize	8
	.align		4
        /*0000*/ 	.word	0x00000000
	.align		4
        /*0004*/ 	.word	0xffffffff
	.align		4
        /*0008*/ 	.word	0x00000000
	.align		4
        /*000c*/ 	.word	0xfffffffe
	.align		4
        /*0010*/ 	.word	0x00000000
	.align		4
        /*0014*/ 	.word	0xfffffffd
	.align		4
        /*0018*/ 	.word	0x00000000
	.align		4
        /*001c*/ 	.word	0xfffffffc


//--------------------- .text.triton_poi_fused_convolution_relu_2 --------------------------
	.section	.text.triton_poi_fused_convolution_relu_2,"ax",@progbits
	.sectionflags	@"SHF_BARRIERS=1"
	.align	128
        .global         triton_poi_fused_convolution_relu_2
        .type           triton_poi_fused_convolution_relu_2,@function
        .size           triton_poi_fused_convolution_relu_2,(.L_x_1 - triton_poi_fused_convolution_relu_2)
        .other          triton_poi_fused_convolution_relu_2,@"STO_CUDA_ENTRY STV_DEFAULT"
triton_poi_fused_convolution_relu_2:
.text.triton_poi_fused_convolution_relu_2:
[----:B------:R-:W0:Y:S02]  /*0000*/  LDC R1, c[0x0][0x28] ;  /* 0x00000a00ff017b82 */ /* 0x000e240000000800 */
[----:B------:R-:W1:Y:S01]  /*0010*/  S2R R2, SR_TID.X ;  /* 0x0000000000027919 */ /* 0x000e620000002100 */
[----:B------:R-:W2:Y:S01]  /*0020*/  S2UR UR4, SR_CTAID.X ;  /* 0x00000000000479c3 */ /* 0x000ea20000002500 */
[----:B------:R-:W-:Y:S02]  /*0030*/  CS2R R8, SRZ ;  /* 0x0000000000087805 */ /* 0x000fe4000001ff00 */
[----:B------:R-:W-:Y:S01]  /*0040*/  CS2R R10, SRZ ;  /* 0x00000000000a7805 */ /* 0x000fe2000001ff00 */
[----:B------:R-:W3:Y:S01]  /*0050*/  S2R R21, SR_CTAID.Y ;  /* 0x0000000000157919 */ /* 0x000ee20000002600 */
[----:B------:R-:W-:Y:S01]  /*0060*/  CS2R R6, SRZ ;  /* 0x0000000000067805 */ /* 0x000fe2000001ff00 */
[----:B------:R-:W-:Y:S02]  /*0070*/  ULDC.64 UR8, c[0x0][0x208] ;  /* 0x0000820000087ab9 */ /* 0x000fe40000000a00 */
[----:B------:R-:W4:Y:S01]  /*0080*/  LDC.64 R12, c[0x0][0x210] ;  /* 0x00008400ff0c7b82 */ /* 0x000f220000000a00 */
[----:B--2---:R-:W-:Y:S01]  /*0090*/  USHF.L.U32 UR4, UR4, 0x2, URZ ;  /* 0x0000000204047899 */ /* 0x004fe2000800063f */
[----:B-1----:R-:W-:Y:S01]  /*00a0*/  IMAD.SHL.U32 R3, R2, 0x4, RZ ;  /* 0x0000000402037824 */ /* 0x002fe200078e00ff */
[----:B------:R-:W-:-:S04]  /*00b0*/  SHF.R.U32.HI R14, RZ, 0x6, R2 ;  /* 0x00000006ff0e7819 */ /* 0x000fc80000011602 */
[----:B------:R-:W-:Y:S02]  /*00c0*/  LOP3.LUT R16, R3, 0xfc, RZ, 0xc0, !PT ;  /* 0x000000fc03107812 */ /* 0x000fe400078ec0ff */
[----:B------:R-:W-:Y:S02]  /*00d0*/  SGXT.U32 R14, R14, 0x1 ;  /* 0x000000010e0e781a */ /* 0x000fe40000000000 */
[----:B---3--:R-:W-:Y:S02]  /*00e0*/  PRMT R0, R16, 0x6540, R21 ;  /* 0x0000654010007816 */ /* 0x008fe40000000015 */
[----:B------:R-:W-:Y:S02]  /*00f0*/  LOP3.LUT R25, R14, UR4, RZ, 0xfc, !PT ;  /* 0x000000040e197c12 */ /* 0x000fe4000f8efcff */
[----:B------:R-:W-:Y:S02]  /*0100*/  SHF.R.S32.HI R5, RZ, 0x1f, R0 ;  /* 0x0000001fff057819 */ /* 0x000fe40000011400 */
[----:B------:R-:W-:-:S02]  /*0110*/  ISETP.GE.AND P0, PT, R0, 0x100, PT ;  /* 0x000001000000780c */ /* 0x000fc40003f06270 */
[----:B------:R-:W-:-:S05]  /*0120*/  LEA.HI R5, R5, R0, RZ, 0x6 ;  /* 0x0000000005057211 */ /* 0x000fca00078f30ff */
[C---:B------:R-:W-:Y:S01]  /*0130*/  IMAD.SHL.U32 R4, R5.reuse, 0x1000, RZ ;  /* 0x0000100005047824 */ /* 0x040fe200078e00ff */
[----:B------:R-:W-:-:S04]  /*0140*/  LOP3.LUT R5, R5, 0xffffffc0, RZ, 0xc0, !PT ;  /* 0xffffffc005057812 */ /* 0x000fc800078ec0ff */
[----:B------:R-:W-:-:S04]  /*0150*/  LOP3.LUT R4, R4, 0xfffc0000, RZ, 0xc0, !PT ;  /* 0xfffc000004047812 */ /* 0x000fc800078ec0ff */
[----:B------:R-:W-:-:S05]  /*0160*/  IADD3 R4, R4, R0, -R5 ;  /* 0x0000000004047210 */ /* 0x000fca0007ffe805 */
[----:B------:R-:W-:Y:S01]  /*0170*/  IMAD R25, R25, 0x40, R4 ;  /* 0x0000004019197824 */ /* 0x000fe200078e0204 */
[----:B------:R-:W-:-:S03]  /*0180*/  CS2R R4, SRZ ;  /* 0x0000000000047805 */ /* 0x000fc6000001ff00 */
[C---:B------:R-:W-:Y:S02]  /*0190*/  VIADD R27, R25.reuse, 0x80 ;  /* 0x00000080191b7836 */ /* 0x040fe40000000000 */
[----:B----4-:R-:W-:-:S04]  /*01a0*/  IMAD.WIDE R18, R25, 0x4, R12 ;  /* 0x0000000419127825 */ /* 0x010fc800078e020c */
[----:B------:R-:W-:Y:S01]  /*01b0*/  IMAD.WIDE R22, R27, 0x4, R12 ;  /* 0x000000041b167825 */ /* 0x000fe200078e020c */
[----:B------:R1:W2:Y:S01]  /*01c0*/  @!P0 LDG.E.EL.128 R8, desc[UR8][R18.64] ;  /* 0x0000000812088981 */ /* 0x0002a2000c2e1d00 */
[----:B------:R-:W3:Y:S03]  /*01d0*/  S2UR UR6, SR_CgaCtaId ;  /* 0x00000000000679c3 */ /* 0x000ee60000008800 */
[----:B------:R-:W4:Y:S01]  /*01e0*/  @!P0 LDG.E.EL.128 R4, desc[UR8][R22.64] ;  /* 0x0000000816048981 */ /* 0x000f22000c2e1d00 */
[C---:B------:R-:W-:Y:S01]  /*01f0*/  IMAD.SHL.U32 R17, R2.reuse, 0x10, RZ ;  /* 0x0000001002117824 */ /* 0x040fe200078e00ff */
[----:B------:R-:W-:Y:S01]  /*0200*/  UMOV UR5, 0x400 ;  /* 0x0000040000057882 */ /* 0x000fe20000000000 */
[----:B------:R-:W-:Y:S01]  /*0210*/  IMAD.SHL.U32 R0, R2, 0x2, RZ ;  /* 0x0000000202007824 */ /* 0x000fe200078e00ff */
[----:B------:R-:W-:Y:S01]  /*0220*/  SHF.R.S32.HI R20, RZ, 0x17, R21 ;  /* 0x00000017ff147819 */ /* 0x000fe20000011415 */
[----:B------:R-:W5:Y:S01]  /*0230*/  LDC.64 R12, c[0x0][0x218] ;  /* 0x00008600ff0c7b82 */ /* 0x000f620000000a00 */
[----:B------:R-:W-:-:S02]  /*0240*/  LOP3.LUT R17, R17, 0x3f0, RZ, 0xc0, !PT ;  /* 0x000003f011117812 */ /* 0x000fc400078ec0ff */
[----:B------:R-:W-:Y:S02]  /*0250*/  LOP3.LUT R0, R0, 0xfe, RZ, 0xc0, !PT ;  /* 0x000000fe00007812 */ /* 0x000fe400078ec0ff */
[----:B------:R-:W-:Y:S02]  /*0260*/  LOP3.LUT R14, R17, R14, RZ, 0xfc, !PT ;  /* 0x0000000e110e7212 */ /* 0x000fe400078efcff */
[----:B------:R-:W-:Y:S02]  /*0270*/  SGXT R20, R20, 0x1 ;  /* 0x000000011414781a */ /* 0x000fe40000000200 */
[----:B------:R-:W-:-:S04]  /*0280*/  PRMT R15, R0, 0x6540, R21 ;  /* 0x00006540000f7816 */ /* 0x000fc80000000015 */
[----:B------:R-:W-:Y:S02]  /*0290*/  LEA.HI R20, R20, R15, RZ, 0x6 ;  /* 0x0000000f14147211 */ /* 0x000fe400078f30ff */
[----:B------:R-:W-:Y:S01]  /*02a0*/  ISETP.GE.AND P1, PT, R15, 0x100, PT ;  /* 0x000001000f00780c */ /* 0x000fe20003f26270 */
[----:B---3--:R-:W-:Y:S01]  /*02b0*/  UPRMT UR5, UR6, 0x654, UR5 ;  /* 0x0000065406057896 */ /* 0x008fe20008000005 */
[----:B------:R-:W-:-:S05]  /*02c0*/  LOP3.LUT R20, R20, 0xffffffc0, RZ, 0xc0, !PT ;  /* 0xffffffc014147812 */ /* 0x000fca00078ec0ff */
[----:B-1----:R-:W-:Y:S02]  /*02d0*/  VIADD R19, R17, UR5 ;  /* 0x0000000511137c36 */ /* 0x002fe40008000000 */
[----:B------:R-:W-:Y:S02]  /*02e0*/  IMAD.IADD R17, R15, 0x1, -R20 ;  /* 0x000000010f117824 */ /* 0x000fe400078e0a14 */
[----:B------:R-:W-:Y:S02]  /*02f0*/  IMAD R19, R14, 0x4, R19 ;  /* 0x000000040e137824 */ /* 0x000fe400078e0213 */
[----:B-----5:R-:W-:Y:S01]  /*0300*/  IMAD.WIDE R14, R17, 0x4, R12 ;  /* 0x00000004110e7825 */ /* 0x020fe200078e020c */
[----:B------:R-:W-:Y:S02]  /*0310*/  CS2R R12, SRZ ;  /* 0x00000000000c7805 */ /* 0x000fe4000001ff00 */
[----:B--2---:R-:W-:Y:S04]  /*0320*/  STS [R19], R8 ;  /* 0x0000000813007388 */ /* 0x004fe80000000800 */
[----:B------:R-:W-:Y:S04]  /*0330*/  STS [R19+0x14], R9 ;  /* 0x0000140913007388 */ /* 0x000fe80000000800 */
[----:B------:R-:W-:Y:S04]  /*0340*/  STS [R19+0x28], R10 ;  /* 0x0000280a13007388 */ /* 0x000fe80000000800 */
[----:B------:R-:W-:Y:S04]  /*0350*/  STS [R19+0x3c], R11 ;  /* 0x00003c0b13007388 */ /* 0x000fe80000000800 */
[----:B----4-:R-:W-:Y:S04]  /*0360*/  STS [R19+0x8], R4 ;  /* 0x0000080413007388 */ /* 0x010fe80000000800 */
[----:B------:R-:W-:Y:S04]  /*0370*/  STS [R19+0x1c], R5 ;  /* 0x00001c0513007388 */ /* 0x000fe80000000800 */
[----:B------:R-:W-:Y:S04]  /*0380*/  STS [R19+0x30], R6 ;  /* 0x0000300613007388 */ /* 0x000fe80000000800 */
[----:B------:R-:W-:Y:S01]  /*0390*/  STS [R19+0x44], R7 ;  /* 0x0000440713007388 */ /* 0x000fe20000000800 */
[----:B------:R-:W-:Y:S06]  /*03a0*/  BAR.SYNC.DEFER_BLOCKING 0x0 ;  /* 0x0000000000007b1d */ /* 0x000fec0000010000 */
[----:B------:R1:W2:Y:S01]  /*03b0*/  @!P1 LDG.E.EL.64 R12, desc[UR8][R14.64] ;  /* 0x000000080e0c9981 */ /* 0x0002a2000c2e1b00 */
[----:B------:R-:W-:Y:S01]  /*03c0*/  LOP3.LUT R3, R3, 0x1fc, RZ, 0xc0, !PT ;  /* 0x000001fc03037812 */ /* 0x000fe200078ec0ff */
[----:B------:R-:W-:Y:S01]  /*03d0*/  IMAD.SHL.U32 R29, R21, 0x100, RZ ;  /* 0x00000100151d7824 */ /* 0x000fe200078e00ff */
[----:B------:R-:W-:-:S02]  /*03e0*/  LOP3.LUT R20, R2, 0x7f, RZ, 0xc0, !PT ;  /* 0x0000007f02147812 */ /* 0x000fc400078ec0ff */
[----:B------:R-:W-:Y:S01]  /*03f0*/  LEA R23, R0, UR5, 0x3 ;  /* 0x0000000500177c11 */ /* 0x000fe2000f8e18ff */
[C---:B------:R-:W-:Y:S01]  /*0400*/  VIADD R18, R3.reuse, UR5 ;  /* 0x0000000503127c36 */ /* 0x040fe20008000000 */
[----:B------:R-:W-:Y:S02]  /*0410*/  PRMT R22, R20, 0x6540, R21 ;  /* 0x0000654014167816 */ /* 0x000fe40000000015 */
[----:B------:R-:W-:Y:S01]  /*0420*/  LEA R16, R16, UR5, 0x2 ;  /* 0x0000000510107c11 */ /* 0x000fe2000f8e10ff */
[----:B------:R-:W-:Y:S01]  /*0430*/  IMAD R28, R3, 0x4, R18 ;  /* 0x00000004031c7824 */ /* 0x000fe200078e0212 */
[----:B------:R-:W-:Y:S02]  /*0440*/  LEA R18, R20, UR5, 0x3 ;  /* 0x0000000514127c11 */ /* 0x000fe4000f8e18ff */
[----:B------:R-:W-:Y:S02]  /*0450*/  ISETP.GE.AND P5, PT, R22, 0x100, PT ;  /* 0x000001001600780c */ /* 0x000fe40003fa6270 */
[----:B------:R-:W-:Y:S04]  /*0460*/  LDS R24, [R28+0xa00] ;  /* 0x000a00001c187984 */ /* 0x000fe80000000800 */
[----:B------:R-:W-:Y:S04]  /*0470*/  LDS R26, [R28+0xa04] ;  /* 0x000a04001c1a7984 */ /* 0x000fe80000000800 */
[----:B------:R-:W-:Y:S04]  /*0480*/  LDS R2, [R28+0xa08] ;  /* 0x000a08001c027984 */ /* 0x000fe80000000800 */
[----:B------:R-:W-:Y:S04]  /*0490*/  LDS R3, [R28+0xa0c] ;  /* 0x000a0c001c037984 */ /* 0x000fe80000000800 */
[----:B------:R-:W-:Y:S04]  /*04a0*/  LDS R17, [R28+0xc] ;  /* 0x00000c001c117984 */ /* 0x000fe80000000800 */
[----:B-1----:R-:W-:Y:S04]  /*04b0*/  LDS R15, [R28+0x8] ;  /* 0x000008001c0f7984 */ /* 0x002fe80000000800 */
[----:B------:R-:W-:Y:S04]  /*04c0*/  LDS R14, [R28+0x4] ;  /* 0x000004001c0e7984 */ /* 0x000fe80000000800 */
[----:B------:R-:W-:Y:S01]  /*04d0*/  LDS R19, [R28] ;  /* 0x000000001c137984 */ /* 0x000fe20000000800 */
[----:B------:R-:W-:Y:S06]  /*04e0*/  BAR.SYNC.DEFER_BLOCKING 0x0 ;  /* 0x0000000000007b1d */ /* 0x000fec0000010000 */
[----:B--2---:R-:W-:Y:S04]  /*04f0*/  STS [R23], R12 ;  /* 0x0000000c17007388 */ /* 0x004fe80000000800 */
[----:B------:R1:W-:Y:S01]  /*0500*/  STS [R23+0x8], R13 ;  /* 0x0000080d17007388 */ /* 0x0003e20000000800 */
[----:B------:R-:W-:Y:S01]  /*0510*/  BAR.SYNC.DEFER_BLOCKING 0x0 ;  /* 0x0000000000007b1d */ /* 0x000fe20000010000 */
[----:B-1----:R-:W-:Y:S01]  /*0520*/  IMAD R23, R0, -0x4, R23 ;  /* 0xfffffffc00177824 */ /* 0x002fe200078e0217 */
[----:B------:R-:W-:-:S02]  /*0530*/  LOP3.LUT R0, R29, 0x80, R20, 0xfe, !PT ;  /* 0x000000801d007812 */ /* 0x000fc400078efe14 */
[----:B------:R-:W-:-:S04]  /*0540*/  LOP3.LUT R20, R20, 0x80, RZ, 0xfc, !PT ;  /* 0x0000008014147812 */ /* 0x000fc800078efcff */
[----:B------:R-:W-:Y:S02]  /*0550*/  LEA R29, R20, UR5, 0x3 ;  /* 0x00000005141d7c11 */ /* 0x000fe4000f8e18ff */
[----:B------:R-:W1:Y:S01]  /*0560*/  LDC.64 R20, c[0x0][0x220] ;  /* 0x00008800ff147b82 */ /* 0x000e620000000a00 */
[----:B------:R-:W2:Y:S04]  /*0570*/  LDS R18, [R18] ;  /* 0x0000000012127984 */ /* 0x000ea80000000800 */
[----:B------:R-:W3:Y:S03]  /*0580*/  LDS R29, [R29] ;  /* 0x000000001d1d7984 */ /* 0x000ee60000000800 */
[----:B------:R-:W-:Y:S06]  /*0590*/  BAR.SYNC.DEFER_BLOCKING 0x0 ;  /* 0x0000000000007b1d */ /* 0x000fec0000010000 */
[----:B------:R4:W-:Y:S02]  /*05a0*/  STS.64 [R23], R12 ;  /* 0x0000000c17007388 */ /* 0x0009e40000000a00 */
[----:B------:R-:W-:Y:S01]  /*05b0*/  BAR.SYNC.DEFER_BLOCKING 0x0 ;  /* 0x0000000000007b1d */ /* 0x000fe20000010000 */
[CC--:B--2---:R-:W-:Y:S01]  /*05c0*/  FSETP.GEU.AND P3, PT, R14.reuse, -R18.reuse, PT ;  /* 0x800000120e00720b */ /* 0x0c4fe20003f6e000 */
[--C-:B------:R-:W-:Y:S01]  /*05d0*/  FADD R14, R14, R18.reuse ;  /* 0x000000120e0e7221 */ /* 0x100fe20000000000 */
[CC--:B------:R-:W-:Y:S01]  /*05e0*/  FSETP.GEU.AND P2, PT, R15.reuse, -R18.reuse, PT ;  /* 0x800000120f00720b */ /* 0x0c0fe20003f4e000 */
[--C-:B------:R-:W-:Y:S01]  /*05f0*/  FADD R15, R15, R18.reuse ;  /* 0x000000120f0f7221 */ /* 0x100fe20000000000 */
[CC--:B------:R-:W-:Y:S01]  /*0600*/  FSETP.GEU.AND P1, PT, R17.reuse, -R18.reuse, PT ;  /* 0x800000121100720b */ /* 0x0c0fe20003f2e000 */
[--C-:B------:R-:W-:Y:S01]  /*0610*/  FADD R17, R17, R18.reuse ;  /* 0x0000001211117221 */ /* 0x100fe20000000000 */
[C---:B------:R-:W-:Y:S01]  /*0620*/  FSETP.GEU.AND P4, PT, R19.reuse, -R18, PT ;  /* 0x800000121300720b */ /* 0x040fe20003f8e000 */
[----:B------:R-:W-:Y:S01]  /*0630*/  FADD R18, R19, R18 ;  /* 0x0000001213127221 */ /* 0x000fe20000000000 */
[----:B----4-:R-:W-:-:S02]  /*0640*/  SEL R13, R14, RZ, P3 ;  /* 0x000000ff0e0d7207 */ /* 0x010fc40001800000 */
[----:B------:R-:W-:Y:S02]  /*0650*/  SEL R14, R15, RZ, P2 ;  /* 0x000000ff0f0e7207 */ /* 0x000fe40001000000 */
[----:B------:R-:W-:Y:S02]  /*0660*/  SEL R15, R17, RZ, P1 ;  /* 0x000000ff110f7207 */ /* 0x000fe40000800000 */
[----:B------:R-:W-:Y:S02]  /*0670*/  SEL R12, R18, RZ, P4 ;  /* 0x000000ff120c7207 */ /* 0x000fe40002000000 */
[----:B------:R-:W-:Y:S02]  /*0680*/  LEA R23, R22, UR4, 0xc ;  /* 0x0000000416177c11 */ /* 0x000fe4000f8e60ff */
[CC--:B---3--:R-:W-:Y:S01]  /*0690*/  FSETP.GEU.AND P1, PT, R3.reuse, -R29.reuse, PT ;  /* 0x8000001d0300720b */ /* 0x0c8fe20003f2e000 */
[----:B------:R-:W-:Y:S01]  /*06a0*/  FADD R3, R3, R29 ;  /* 0x0000001d03037221 */ /* 0x000fe20000000000 */
[----:B------:R-:W2:Y:S01]  /*06b0*/  LDS.128 R16, [R16] ;  /* 0x0000000010107984 */ /* 0x000ea20000000c00 */
[----:B-1----:R-:W-:Y:S01]  /*06c0*/  IMAD.WIDE R22, R23, 0x4, R20 ;  /* 0x0000000417167825 */ /* 0x002fe200078e0214 */
[----:B------:R-:W-:-:S03]  /*06d0*/  FSETP.GEU.AND P3, PT, R26, -R29, PT ;  /* 0x8000001d1a00720b */ /* 0x000fc60003f6e000 */
[--C-:B------:R-:W-:Y:S01]  /*06e0*/  FADD R26, R26, R29.reuse ;  /* 0x0000001d1a1a7221 */ /* 0x100fe20000000000 */
[CC--:B------:R-:W-:Y:S01]  /*06f0*/  FSETP.GEU.AND P4, PT, R24.reuse, -R29.reuse, PT ;  /* 0x8000001d1800720b */ /* 0x0c0fe20003f8e000 */
[----:B------:R-:W-:Y:S01]  /*0700*/  FADD R24, R24, R29 ;  /* 0x0000001d18187221 */ /* 0x000fe20000000000 */
[----:B------:R1:W-:Y:S01]  /*0710*/  @!P5 STG.E.128 desc[UR8][R22.64], R12 ;  /* 0x0000000c1600d986 */ /* 0x0003e2000c101d08 */
[C---:B------:R-:W-:Y:S02]  /*0720*/  ISETP.GE.AND P5, PT, R0.reuse, 0x100, PT ;  /* 0x000001000000780c */ /* 0x040fe40003fa6270 */
[----:B------:R-:W-:Y:S02]  /*0730*/  LEA R0, R0, UR4, 0xc ;  /* 0x0000000400007c11 */ /* 0x000fe4000f8e60ff */
[----:B------:R-:W-:-:S03]  /*0740*/  FSETP.GEU.AND P2, PT, R2, -R29, PT ;  /* 0x8000001d0200720b */ /* 0x000fc60003f4e000 */
[----:B------:R-:W-:Y:S01]  /*0750*/  IMAD.WIDE R20, R0, 0x4, R20 ;  /* 0x0000000400147825 */ /* 0x000fe200078e0214 */
[----:B-1----:R-:W1:Y:S03]  /*0760*/  LDC.64 R22, c[0x0][0x228] ;  /* 0x00008a00ff167b82 */ /* 0x002e660000000a00 */
[----:B------:R-:W-:Y:S01]  /*0770*/  FADD R14, R2, R29 ;  /* 0x0000001d020e7221 */ /* 0x000fe20000000000 */
[----:B------:R-:W-:Y:S02]  /*0780*/  SEL R15, R3, RZ, P1 ;  /* 0x000000ff030f7207 */ /* 0x000fe40000800000 */
[----:B------:R-:W-:Y:S02]  /*0790*/  SEL R13, R26, RZ, P3 ;  /* 0x000000ff1a0d7207 */ /* 0x000fe40001800000 */
[----:B------:R-:W-:Y:S02]  /*07a0*/  SEL R12, R24, RZ, P4 ;  /* 0x000000ff180c7207 */ /* 0x000fe40002000000 */
[----:B------:R-:W-:-:S05]  /*07b0*/  SEL R14, R14, RZ, P2 ;  /* 0x000000ff0e0e7207 */ /* 0x000fca0001000000 */
[----:B------:R3:W-:Y:S01]  /*07c0*/  @!P5 STG.E.128 desc[UR8][R20.64], R12 ;  /* 0x0000000c1400d986 */ /* 0x0007e2000c101d08 */
[C---:B--2---:R-:W-:Y:S01]  /*07d0*/  FSETP.GEU.AND P1, PT, R19.reuse, -R11, PT ;  /* 0x8000000b1300720b */ /* 0x044fe20003f2e000 */
[----:B------:R-:W-:Y:S01]  /*07e0*/  FADD R11, R19, R11 ;  /* 0x0000000b130b7221 */ /* 0x000fe20000000000 */
[C---:B------:R-:W-:Y:S01]  /*07f0*/  FSETP.GEU.AND P4, PT, R18.reuse, -R10, PT ;  /* 0x8000000a1200720b */ /* 0x040fe20003f8e000 */
[----:B------:R-:W-:Y:S01]  /*0800*/  FADD R10, R18, R10 ;  /* 0x0000000a120a7221 */ /* 0x000fe20000000000 */
[C---:B------:R-:W-:Y:S01]  /*0810*/  FSETP.GEU.AND P5, PT, R17.reuse, -R9, PT ;  /* 0x800000091100720b */ /* 0x040fe20003fae000 */
[----:B------:R-:W-:Y:S01]  /*0820*/  FADD R9, R17, R9 ;  /* 0x0000000911097221 */ /* 0x000fe20000000000 */
[C---:B------:R-:W-:Y:S01]  /*0830*/  FSETP.GEU.AND P6, PT, R16.reuse, -R8, PT ;  /* 0x800000081000720b */ /* 0x040fe20003fce000 */
[----:B------:R-:W-:Y:S01]  /*0840*/  FADD R8, R16, R8 ;  /* 0x0000000810087221 */ /* 0x000fe20000000000 */
[----:B-1----:R-:W-:Y:S01]  /*0850*/  IMAD.WIDE R2, R25, 0x4, R22 ;  /* 0x0000000419027825 */ /* 0x002fe200078e0216 */
[----:B------:R-:W-:-:S02]  /*0860*/  SEL R11, R11, RZ, P1 ;  /* 0x000000ff0b0b7207 */ /* 0x000fc40000800000 */
[----:B------:R-:W-:Y:S01]  /*0870*/  SEL R10, R10, RZ, P4 ;  /* 0x000000ff0a0a7207 */ /* 0x000fe20002000000 */
[----:B------:R-:W-:Y:S01]  /*0880*/  IMAD.WIDE R22, R27, 0x4, R22 ;  /* 0x000000041b167825 */ /* 0x000fe200078e0216 */
[----:B------:R-:W-:Y:S02]  /*0890*/  SEL R9, R9, RZ, P5 ;  /* 0x000000ff09097207 */ /* 0x000fe40002800000 */
[----:B------:R-:W-:Y:S02]  /*08a0*/  SEL R8, R8, RZ, P6 ;  /* 0x000000ff08087207 */ /* 0x000fe40003000000 */
[C---:B------:R-:W-:Y:S01]  /*08b0*/  FSETP.GEU.AND P3, PT, R19.reuse, -R7, PT ;  /* 0x800000071300720b */ /* 0x040fe20003f6e000 */
[----:B------:R-:W-:Y:S01]  /*08c0*/  FADD R7, R19, R7 ;  /* 0x0000000713077221 */ /* 0x000fe20000000000 */
[C---:B------:R-:W-:Y:S01]  /*08d0*/  FSETP.GEU.AND P2, PT, R18.reuse, -R6, PT ;  /* 0x800000061200720b */ /* 0x040fe20003f4e000 */
[----:B------:R-:W-:Y:S01]  /*08e0*/  FADD R6, R18, R6 ;  /* 0x0000000612067221 */ /* 0x000fe20000000000 */
[C---:B------:R-:W-:Y:S01]  /*08f0*/  FSETP.GEU.AND P1, PT, R17.reuse, -R5, PT ;  /* 0x800000051100720b */ /* 0x040fe20003f2e000 */
[----:B------:R-:W-:Y:S01]  /*0900*/  FADD R5, R17, R5 ;  /* 0x0000000511057221 */ /* 0x000fe20000000000 */
[C---:B------:R-:W-:Y:S01]  /*0910*/  FSETP.GEU.AND P4, PT, R16.reuse, -R4, PT ;  /* 0x800000041000720b */ /* 0x040fe20003f8e000 */
[----:B------:R-:W-:Y:S01]  /*0920*/  FADD R4, R16, R4 ;  /* 0x0000000410047221 */ /* 0x000fe20000000000 */
[----:B------:R3:W-:Y:S01]  /*0930*/  @!P0 STG.E.128 desc[UR8][R2.64], R8 ;  /* 0x0000000802008986 */ /* 0x0007e2000c101d08 */
[----:B------:R-:W-:-:S02]  /*0940*/  SEL R7, R7, RZ, P3 ;  /* 0x000000ff07077207 */ /* 0x000fc40001800000 */
[----:B------:R-:W-:Y:S02]  /*0950*/  SEL R6, R6, RZ, P2 ;  /* 0x000000ff06067207 */ /* 0x000fe40001000000 */
[----:B------:R-:W-:Y:S02]  /*0960*/  SEL R5, R5, RZ, P1 ;  /* 0x000000ff05057207 */ /* 0x000fe40000800000 */
[----:B------:R-:W-:Y:S01]  /*0970*/  SEL R4, R4, RZ, P4 ;  /* 0x000000ff04047207 */ /* 0x000fe20002000000 */
[----:B------:R-:W-:Y:S06]  /*0980*/  @P0 EXIT ;  /* 0x000000000000094d */ /* 0x000fec0003800000 */
[----:B------:R-:W-:Y:S01]  /*0990*/  STG.E.128 desc[UR8][R22.64], R4 ;  /* 0x0000000416007986 */ /* 0x000fe2000c101d08 */
[----:B------:R-:W-:Y:S05]  /*09a0*/  EXIT ;  /* 0x000000000000794d */ /* 0x000fea0003800000 */
.L_x_0:
[----:B------:R-:W-:-:S00]  /*09b0*/  BRA `(.L_x_0) ;  /* 0xfffffffc00fc7947 */ /* 0x000fc0000383ffff */
[----:B------:R-:W-:-:S00]  /*09c0*/  NOP ;  /* 0x0000000000007918 */ /* 0x000fc00000000000 */
        /* <DEDUP_REMOVED lines=11> */
.L_x_1:


//--------------------- .nv.shared.triton_poi_fused_convolution_relu_2 --------------------------
	.section	.nv.shared.triton_poi_fused_convolution_relu_2,"aw",@nobits
	.sectionflags	@""
	.align	16
	.zero		1024


//--------------------- .nv.constant0.triton_poi_fused_convolution_relu_2 --------------------------
	.section	.nv.constant0.triton_poi_fused_convolution_relu_2,"a",@progbits
	.sectionflags	@""
	.align	4
.nv.constant0.triton_poi_fused_convolution_relu_2:
	.zero		568
